//
// Generated by NVIDIA NVVM Compiler
//
// Compiler Build ID: CL-36424714
// Cuda compilation tools, release 13.0, V13.0.88
// Based on NVVM 20.0.0
//

.version 9.0
.target sm_100
.address_size 64

	// .globl	_Z2f1PiS_
.global .align 4 .u32 g;
.global .align 4 .b8 arr[40];

.visible .entry _Z2f1PiS_(
	.param .u64 .ptr .align 1 _Z2f1PiS__param_0,
	.param .u64 .ptr .align 1 _Z2f1PiS__param_1
)
{
	.reg .b32 	%r<10>;
	.reg .b64 	%rd<10>;

	ld.param.u64 	%rd1, [_Z2f1PiS__param_0];
	ld.param.u64 	%rd2, [_Z2f1PiS__param_1];
	cvta.to.global.u64 	%rd3, %rd1;
	cvta.to.global.u64 	%rd4, %rd2;
	mov.u32 	%r1, %tid.x;
	mul.wide.u32 	%rd5, %r1, 4;
	add.s64 	%rd6, %rd4, %rd5;
	ld.global.u32 	%r2, [%rd6];
	mov.u32 	%r3, %ctaid.x;
	ld.global.u32 	%r4, [%rd3+8];
	add.s32 	%r5, %r4, %r2;
	ld.global.u32 	%r6, [g];
	add.s32 	%r7, %r5, %r6;
	mul.wide.u32 	%rd7, %r3, 4;
	mov.u64 	%rd8, arr;
	add.s64 	%rd9, %rd8, %rd7;
	ld.global.u32 	%r8, [%rd9];
	add.s32 	%r9, %r7, %r8;
	st.global.u32 	[%rd6], %r9;
	ret;

}


// ===== COMPILED SASS (sm_100) =====

	.target	sm_100

	.elftype	@"ET_EXEC"


//--------------------- .note.nv.tkinfo           --------------------------
	.section	.note.nv.tkinfo,"",@"SHT_NOTE"
	.sectionflags	@"SHF_NOTE_NV_TKINFO"
	.tkinfo
        /*0018*/ 	.word	0x00000002
        /*0030*/ 	.string	""
        /*0030*/ 	.string	"ptxas"
        /*0030*/ 	.string	"Cuda compilation tools, release 13.0, V13.0.88"
        /*0030*/ 	.string	"Build cuda_13.0.r13.0/compiler.36424714_0"
        /*0030*/ 	.string	"-arch sm_100 -m 64 "



//--------------------- .note.nv.cuinfo           --------------------------
	.section	.note.nv.cuinfo,"",@"SHT_NOTE"
	.sectionflags	@"SHF_NOTE_NV_CUINFO"
        /*0018*/ 	.short	0x0002
        /*001a*/ 	.short	0x0064
        /*001c*/ 	.short	0x0082
	.zero		2


//--------------------- .nv.info                  --------------------------
	.section	.nv.info,"",@"SHT_CUDA_INFO"
	.align	4


	//----- nvinfo : EIATTR_REGCOUNT
	.align		4
        /*0000*/ 	.byte	0x04, 0x2f
        /*0002*/ 	.short	(.L_3 - .L_2)
	.align		4
.L_2:
        /*0004*/ 	.word	index@(_Z2f1PiS_)
        /*0008*/ 	.word	0x00000010


	//----- nvinfo : EIATTR_FRAME_SIZE
	.align		4
.L_3:
        /*000c*/ 	.byte	0x04, 0x11
        /*000e*/ 	.short	(.L_5 - .L_4)
	.align		4
.L_4:
        /*0010*/ 	.word	index@(_Z2f1PiS_)
        /*0014*/ 	.word	0x00000000


	//----- nvinfo : EIATTR_MIN_STACK_SIZE
	.align		4
.L_5:
        /*0018*/ 	.byte	0x04, 0x12
        /*001a*/ 	.short	(.L_7 - .L_6)
	.align		4
.L_6:
        /*001c*/ 	.word	index@(_Z2f1PiS_)
        /*0020*/ 	.word	0x00000000
.L_7:


//--------------------- .nv.compat                --------------------------
	.section	.nv.compat,"",@"SHT_CUDA_COMPAT_INFO"
	.align	4
        /*0000*/ 	.byte	0x02, 0x09, 0x00, 0x00, 0x02, 0x02, 0x01, 0x00, 0x02, 0x05, 0x05, 0x00, 0x03, 0x07, 0x01, 0x01
        /*0010*/ 	.byte	0x02, 0x03, 0x00, 0x00, 0x02, 0x06, 0x01, 0x00, 0x04, 0x0b, 0x08, 0x00, 0x09, 0x00, 0x00, 0x00
        /*0020*/ 	.byte	0x00, 0x00, 0x00, 0x00


//--------------------- .nv.info._Z2f1PiS_        --------------------------
	.section	.nv.info._Z2f1PiS_,"",@"SHT_CUDA_INFO"
	.sectionflags	@""
	.align	4


	//----- nvinfo : EIATTR_CUDA_API_VERSION
	.align		4
        /*0000*/ 	.byte	0x04, 0x37
        /*0002*/ 	.short	(.L_9 - .L_8)
.L_8:
        /*0004*/ 	.word	0x00000082


	//----- nvinfo : EIATTR_KPARAM_INFO
	.align		4
.L_9:
        /*0008*/ 	.byte	0x04, 0x17
        /*000a*/ 	.short	(.L_11 - .L_10)
.L_10:
        /*000c*/ 	.word	0x00000000
        /*0010*/ 	.short	0x0001
        /*0012*/ 	.short	0x0008
        /*0014*/ 	.byte	0x00, 0xf5, 0x21, 0x00


	//----- nvinfo : EIATTR_KPARAM_INFO
	.align		4
.L_11:
        /*0018*/ 	.byte	0x04, 0x17
        /*001a*/ 	.short	(.L_13 - .L_12)
.L_12:
        /*001c*/ 	.word	0x00000000
        /*0020*/ 	.short	0x0000
        /*0022*/ 	.short	0x0000
        /*0024*/ 	.byte	0x00, 0xf5, 0x21, 0x00


	//----- nvinfo : EIATTR_SPARSE_MMA_MASK
	.align		4
.L_13:
        /*0028*/ 	.byte	0x03, 0x50
        /*002a*/ 	.short	0x0000


	//----- nvinfo : EIATTR_MAXREG_COUNT
	.align		4
        /*002c*/ 	.byte	0x03, 0x1b
        /*002e*/ 	.short	0x00ff


	//----- nvinfo : EIATTR_MERCURY_ISA_VERSION
	.align		4
        /*0030*/ 	.byte	0x03, 0x5f
        /*0032*/ 	.short	0x0101


	//----- nvinfo : EIATTR_VRC_CTA_INIT_COUNT
	.align		4
        /*0034*/ 	.byte	0x02, 0x4a
	.zero		1
	.zero		1


	//----- nvinfo : EIATTR_EXIT_INSTR_OFFSETS
	.align		4
        /*0038*/ 	.byte	0x04, 0x1c
        /*003a*/ 	.short	(.L_15 - .L_14)


	//   ....[0]....
.L_14:
        /*003c*/ 	.word	0x00000110


	//----- nvinfo : EIATTR_CBANK_PARAM_SIZE
	.align		4
.L_15:
        /*0040*/ 	.byte	0x03, 0x19
        /*0042*/ 	.short	0x0010


	//----- nvinfo : EIATTR_PARAM_CBANK
	.align		4
        /*0044*/ 	.byte	0x04, 0x0a
        /*0046*/ 	.short	(.L_17 - .L_16)
	.align		4
.L_16:
        /*0048*/ 	.word	index@(.nv.constant0._Z2f1PiS_)
        /*004c*/ 	.short	0x0380
        /*004e*/ 	.short	0x0010


	//----- nvinfo : EIATTR_SW_WAR
	.align		4
.L_17:
        /*0050*/ 	.byte	0x04, 0x36
        /*0052*/ 	.short	(.L_19 - .L_18)
.L_18:
        /*0054*/ 	.word	0x00000008
.L_19:


//--------------------- .nv.callgraph             --------------------------
	.section	.nv.callgraph,"",@"SHT_CUDA_CALLGRAPH"
	.align	4
	.sectionentsize	8
	.align		4
        /*0000*/ 	.word	0x00000000
	.align		4
        /*0004*/ 	.word	0xffffffff
	.align		4
        /*0008*/ 	.word	0x00000000
	.align		4
        /*000c*/ 	.word	0xfffffffe
	.align		4
        /*0010*/ 	.word	0x00000000
	.align		4
        /*0014*/ 	.word	0xfffffffd
	.align		4
        /*0018*/ 	.word	0x00000000
	.align		4
        /*001c*/ 	.word	0xfffffffc


//--------------------- .nv.constant4             --------------------------
	.section	.nv.constant4,"a",@progbits
	.align	8
	.align		8
.nv.constant4:
        /*0000*/ 	.dword	g
	.align		8
        /*0008*/ 	.dword	arr


//--------------------- .text._Z2f1PiS_           --------------------------
	.section	.text._Z2f1PiS_,"ax",@progbits
	.align	128
        .global         _Z2f1PiS_
        .type           _Z2f1PiS_,@function
        .size           _Z2f1PiS_,(.L_x_1 - _Z2f1PiS_)
        .other          _Z2f1PiS_,@"STO_CUDA_ENTRY STV_DEFAULT"
_Z2f1PiS_:
.text._Z2f1PiS_:
[----:B------:R-:W-:Y:S01]  /*0000*/  LDC R1, c[0x0][0x37c] ;  /* 0x0000df00ff017b82 */ /* 0x000fe20000000800 */
[----:B------:R-:W0:Y:S07]  /*0010*/  S2R R11, SR_TID.X ;  /* 0x00000000000b7919 */ /* 0x000e2e0000002100 */
[----:B------:R-:W0:Y:S01]  /*0020*/  LDC.64 R2, c[0x0][0x388] ;  /* 0x0000e200ff027b82 */ /* 0x000e220000000a00 */
[----:B------:R-:W1:Y:S01]  /*0030*/  LDCU.64 UR4, c[0x0][0x358] ;  /* 0x00006b00ff0477ac */ /* 0x000e620008000a00 */
[----:B------:R-:W2:Y:S06]  /*0040*/  S2R R13, SR_CTAID.X ;  /* 0x00000000000d7919 */ /* 0x000eac0000002500 */
[----:B------:R-:W2:Y:S08]  /*0050*/  LDC.64 R6, c[0x4][0x8] ;  /* 0x01000200ff067b82 */ /* 0x000eb00000000a00 */
[----:B------:R-:W3:Y:S08]  /*0060*/  LDC.64 R8, c[0x0][0x380] ;  /* 0x0000e000ff087b82 */ /* 0x000ef00000000a00 */
[----:B------:R-:W4:Y:S01]  /*0070*/  LDC.64 R4, c[0x4][RZ] ;  /* 0x01000000ff047b82 */ /* 0x000f220000000a00 */
[----:B0-----:R-:W-:-:S04]  /*0080*/  IMAD.WIDE.U32 R2, R11, 0x4, R2 ;  /* 0x000000040b027825 */ /* 0x001fc800078e0002 */
[----:B--2---:R-:W-:Y:S01]  /*0090*/  IMAD.WIDE.U32 R6, R13, 0x4, R6 ;  /* 0x000000040d067825 */ /* 0x004fe200078e0006 */
[----:B-1----:R-:W2:Y:S04]  /*00a0*/  LDG.E R0, desc[UR4][R2.64] ;  /* 0x0000000402007981 */ /* 0x002ea8000c1e1900 */
[----:B---3--:R-:W2:Y:S04]  /*00b0*/  LDG.E R9, desc[UR4][R8.64+0x8] ;  /* 0x0000080408097981 */ /* 0x008ea8000c1e1900 */
[----:B------:R-:W3:Y:S04]  /*00c0*/  LDG.E R7, desc[UR4][R6.64] ;  /* 0x0000000406077981 */ /* 0x000ee8000c1e1900 */
[----:B----4-:R-:W2:Y:S02]  /*00d0*/  LDG.E R4, desc[UR4][R4.64] ;  /* 0x0000000404047981 */ /* 0x010ea4000c1e1900 */
[----:B--2---:R-:W-:-:S04]  /*00e0*/  IADD3 R0, PT, PT, R4, R9, R0 ;  /* 0x0000000904007210 */ /* 0x004fc80007ffe000 */
[----:B---3--:R-:W-:-:S05]  /*00f0*/  IADD3 R11, PT, PT, R0, R7, RZ ;  /* 0x00000007000b7210 */ /* 0x008fca0007ffe0ff */
[----:B------:R-:W-:Y:S01]  /*0100*/  STG.E desc[UR4][R2.64], R11 ;  /* 0x0000000b02007986 */ /* 0x000fe2000c101904 */
[----:B------:R-:W-:Y:S05]  /*0110*/  EXIT ;  /* 0x000000000000794d */ /* 0x000fea0003800000 */
.L_x_0:
[----:B------:R-:W-:-:S00]  /*0120*/  BRA `(.L_x_0) ;  /* 0xfffffffc00fc7947 */ /* 0x000fc0000383ffff */
[----:B------:R-:W-:-:S00]  /*0130*/  NOP ;  /* 0x0000000000007918 */ /* 0x000fc00000000000 */
        /* <DEDUP_REMOVED lines=12> */
.L_x_1:


//--------------------- .nv.shared.reserved.0     --------------------------
	.section	.nv.shared.reserved.0,"aw",@nobits
	.weak		__nv_reservedSMEM_offset_0_alias
	.size		__nv_reservedSMEM_offset_0_alias, 0, 64
	.other		__nv_reservedSMEM_offset_0_alias,@"STO_CUDA_RESERVED_SHARED STV_DEFAULT"
__nv_reservedSMEM_offset_0_alias:
	.zero		0
	.zero		64


//--------------------- .nv.global                --------------------------
	.section	.nv.global,"aw",@nobits
	.align	4
.nv.global:
	.type		g,@object
	.size		g,(arr - g)
g:
	.zero		4
	.type		arr,@object
	.size		arr,(.L_1 - arr)
arr:
	.zero		40
.L_1:


//--------------------- .nv.constant0._Z2f1PiS_   --------------------------
	.section	.nv.constant0._Z2f1PiS_,"a",@progbits
	.sectionflags	@""
	.align	4
.nv.constant0._Z2f1PiS_:
	.zero		912


//--------------------- SYMBOLS --------------------------

	.type		.nv.reservedSmem.offset0,@object
	.size		.nv.reservedSmem.offset0,0x4
